//
// Generated by NVIDIA NVVM Compiler
//
// Compiler Build ID: CL-36424714
// Cuda compilation tools, release 13.0, V13.0.88
// Based on NVVM 20.0.0
//

.version 9.0
.target sm_100
.address_size 64

	// .globl	_Z11mean_FilterPiS_ii

.visible .entry _Z11mean_FilterPiS_ii(
	.param .u64 .ptr .align 1 _Z11mean_FilterPiS_ii_param_0,
	.param .u64 .ptr .align 1 _Z11mean_FilterPiS_ii_param_1,
	.param .u32 _Z11mean_FilterPiS_ii_param_2,
	.param .u32 _Z11mean_FilterPiS_ii_param_3
)
{
	.reg .pred 	%p<15>;
	.reg .b32 	%r<149>;
	.reg .b64 	%rd<16>;

	ld.param.u64 	%rd4, [_Z11mean_FilterPiS_ii_param_0];
	ld.param.u64 	%rd5, [_Z11mean_FilterPiS_ii_param_1];
	ld.param.u32 	%r46, [_Z11mean_FilterPiS_ii_param_2];
	ld.param.u32 	%r47, [_Z11mean_FilterPiS_ii_param_3];
	cvta.to.global.u64 	%rd6, %rd5;
	cvta.to.global.u64 	%rd1, %rd4;
	shr.u32 	%r48, %r46, 31;
	add.s32 	%r49, %r46, %r48;
	shr.s32 	%r1, %r49, 1;
	mov.u32 	%r50, %ctaid.x;
	mov.u32 	%r51, %ntid.x;
	mov.u32 	%r52, %tid.x;
	mad.lo.s32 	%r2, %r50, %r51, %r52;
	mov.u32 	%r53, %ctaid.y;
	mov.u32 	%r54, %ntid.y;
	mov.u32 	%r55, %tid.y;
	mad.lo.s32 	%r3, %r53, %r54, %r55;
	mad.lo.s32 	%r4, %r47, %r3, %r2;
	mul.wide.s32 	%rd7, %r4, 4;
	add.s64 	%rd8, %rd1, %rd7;
	ld.global.u32 	%r56, [%rd8];
	add.s64 	%rd2, %rd6, %rd7;
	st.global.u32 	[%rd2], %r56;
	sub.s32 	%r57, %r47, %r1;
	max.s32 	%r58, %r2, %r3;
	setp.ge.s32 	%p1, %r58, %r57;
	min.s32 	%r59, %r3, %r2;
	setp.lt.s32 	%p2, %r59, %r1;
	or.pred  	%p3, %p2, %p1;
	@%p3 bra 	$L__BB0_18;
	neg.s32 	%r5, %r1;
	setp.lt.s32 	%p4, %r46, -1;
	mov.b32 	%r147, 0;
	@%p4 bra 	$L__BB0_17;
	abs.s32 	%r6, %r1;
	add.s32 	%r7, %r1, %r6;
	add.s32 	%r62, %r7, 1;
	and.b32  	%r8, %r62, 15;
	add.s32 	%r9, %r8, -1;
	and.b32  	%r10, %r62, 7;
	add.s32 	%r11, %r10, -1;
	and.b32  	%r12, %r62, 3;
	and.b32  	%r63, %r62, -16;
	neg.s32 	%r13, %r63;
	sub.s32 	%r14, %r2, %r1;
	mov.b32 	%r147, 0;
	mov.u32 	%r132, %r5;
$L__BB0_3:
	mov.u32 	%r15, %r132;
	setp.lt.u32 	%p5, %r7, 15;
	mad.lo.s32 	%r17, %r15, %r47, %r4;
	mov.u32 	%r139, %r5;
	@%p5 bra 	$L__BB0_6;
	add.s32 	%r65, %r3, %r15;
	mad.lo.s32 	%r134, %r47, %r65, %r14;
	mov.u32 	%r135, %r13;
	mov.u32 	%r139, %r5;
$L__BB0_5:
	.pragma "nounroll";
	mul.wide.s32 	%rd9, %r134, 4;
	add.s64 	%rd10, %rd1, %rd9;
	ld.global.u32 	%r66, [%rd10];
	add.s32 	%r67, %r66, %r147;
	ld.global.u32 	%r68, [%rd10+4];
	add.s32 	%r69, %r68, %r67;
	ld.global.u32 	%r70, [%rd10+8];
	add.s32 	%r71, %r70, %r69;
	ld.global.u32 	%r72, [%rd10+12];
	add.s32 	%r73, %r72, %r71;
	ld.global.u32 	%r74, [%rd10+16];
	add.s32 	%r75, %r74, %r73;
	ld.global.u32 	%r76, [%rd10+20];
	add.s32 	%r77, %r76, %r75;
	ld.global.u32 	%r78, [%rd10+24];
	add.s32 	%r79, %r78, %r77;
	ld.global.u32 	%r80, [%rd10+28];
	add.s32 	%r81, %r80, %r79;
	ld.global.u32 	%r82, [%rd10+32];
	add.s32 	%r83, %r82, %r81;
	ld.global.u32 	%r84, [%rd10+36];
	add.s32 	%r85, %r84, %r83;
	ld.global.u32 	%r86, [%rd10+40];
	add.s32 	%r87, %r86, %r85;
	ld.global.u32 	%r88, [%rd10+44];
	add.s32 	%r89, %r88, %r87;
	ld.global.u32 	%r90, [%rd10+48];
	add.s32 	%r91, %r90, %r89;
	ld.global.u32 	%r92, [%rd10+52];
	add.s32 	%r93, %r92, %r91;
	ld.global.u32 	%r94, [%rd10+56];
	add.s32 	%r95, %r94, %r93;
	ld.global.u32 	%r96, [%rd10+60];
	add.s32 	%r147, %r96, %r95;
	add.s32 	%r139, %r139, 16;
	add.s32 	%r135, %r135, 16;
	add.s32 	%r134, %r134, 16;
	setp.ne.s32 	%p6, %r135, 0;
	@%p6 bra 	$L__BB0_5;
$L__BB0_6:
	setp.eq.s32 	%p7, %r8, 0;
	@%p7 bra 	$L__BB0_16;
	setp.lt.u32 	%p8, %r9, 7;
	@%p8 bra 	$L__BB0_9;
	add.s32 	%r98, %r17, %r139;
	mul.wide.s32 	%rd11, %r98, 4;
	add.s64 	%rd12, %rd1, %rd11;
	ld.global.u32 	%r99, [%rd12];
	add.s32 	%r100, %r99, %r147;
	ld.global.u32 	%r101, [%rd12+4];
	add.s32 	%r102, %r101, %r100;
	ld.global.u32 	%r103, [%rd12+8];
	add.s32 	%r104, %r103, %r102;
	ld.global.u32 	%r105, [%rd12+12];
	add.s32 	%r106, %r105, %r104;
	ld.global.u32 	%r107, [%rd12+16];
	add.s32 	%r108, %r107, %r106;
	ld.global.u32 	%r109, [%rd12+20];
	add.s32 	%r110, %r109, %r108;
	ld.global.u32 	%r111, [%rd12+24];
	add.s32 	%r112, %r111, %r110;
	ld.global.u32 	%r113, [%rd12+28];
	add.s32 	%r147, %r113, %r112;
	add.s32 	%r139, %r139, 8;
$L__BB0_9:
	setp.eq.s32 	%p9, %r10, 0;
	@%p9 bra 	$L__BB0_16;
	setp.lt.u32 	%p10, %r11, 3;
	@%p10 bra 	$L__BB0_12;
	add.s32 	%r115, %r17, %r139;
	mul.wide.s32 	%rd13, %r115, 4;
	add.s64 	%rd14, %rd1, %rd13;
	ld.global.u32 	%r116, [%rd14];
	add.s32 	%r117, %r116, %r147;
	ld.global.u32 	%r118, [%rd14+4];
	add.s32 	%r119, %r118, %r117;
	ld.global.u32 	%r120, [%rd14+8];
	add.s32 	%r121, %r120, %r119;
	ld.global.u32 	%r122, [%rd14+12];
	add.s32 	%r147, %r122, %r121;
	add.s32 	%r139, %r139, 4;
$L__BB0_12:
	setp.eq.s32 	%p11, %r12, 0;
	@%p11 bra 	$L__BB0_16;
	setp.eq.s32 	%p12, %r12, 1;
	add.s32 	%r123, %r17, %r139;
	mul.wide.s32 	%rd15, %r123, 4;
	add.s64 	%rd3, %rd1, %rd15;
	ld.global.u32 	%r124, [%rd3];
	add.s32 	%r147, %r124, %r147;
	@%p12 bra 	$L__BB0_16;
	setp.eq.s32 	%p13, %r12, 2;
	ld.global.u32 	%r125, [%rd3+4];
	add.s32 	%r147, %r125, %r147;
	@%p13 bra 	$L__BB0_16;
	ld.global.u32 	%r126, [%rd3+8];
	add.s32 	%r147, %r126, %r147;
$L__BB0_16:
	add.s32 	%r132, %r15, 1;
	setp.ne.s32 	%p14, %r15, %r6;
	@%p14 bra 	$L__BB0_3;
$L__BB0_17:
	shl.b32 	%r127, %r1, 1;
	mad.lo.s32 	%r128, %r127, %r127, %r127;
	add.s32 	%r129, %r127, %r128;
	or.b32  	%r130, %r129, 1;
	div.s32 	%r131, %r147, %r130;
	st.global.u32 	[%rd2], %r131;
$L__BB0_18:
	ret;

}


// ===== COMPILED SASS (sm_100) =====

	.target	sm_100

	.elftype	@"ET_EXEC"


//--------------------- .note.nv.tkinfo           --------------------------
	.section	.note.nv.tkinfo,"",@"SHT_NOTE"
	.sectionflags	@"SHF_NOTE_NV_TKINFO"
	.tkinfo
        /*0018*/ 	.word	0x00000002
        /*0030*/ 	.string	""
        /*0030*/ 	.string	"ptxas"
        /*0030*/ 	.string	"Cuda compilation tools, release 13.0, V13.0.88"
        /*0030*/ 	.string	"Build cuda_13.0.r13.0/compiler.36424714_0"
        /*0030*/ 	.string	"-arch sm_100 -m 64 "



//--------------------- .note.nv.cuinfo           --------------------------
	.section	.note.nv.cuinfo,"",@"SHT_NOTE"
	.sectionflags	@"SHF_NOTE_NV_CUINFO"
        /*0018*/ 	.short	0x0002
        /*001a*/ 	.short	0x0064
        /*001c*/ 	.short	0x0082
	.zero		2


//--------------------- .nv.info                  --------------------------
	.section	.nv.info,"",@"SHT_CUDA_INFO"
	.align	4


	//----- nvinfo : EIATTR_REGCOUNT
	.align		4
        /*0000*/ 	.byte	0x04, 0x2f
        /*0002*/ 	.short	(.L_1 - .L_0)
	.align		4
.L_0:
        /*0004*/ 	.word	index@(_Z11mean_FilterPiS_ii)
        /*0008*/ 	.word	0x0000001e


	//----- nvinfo : EIATTR_FRAME_SIZE
	.align		4
.L_1:
        /*000c*/ 	.byte	0x04, 0x11
        /*000e*/ 	.short	(.L_3 - .L_2)
	.align		4
.L_2:
        /*0010*/ 	.word	index@(_Z11mean_FilterPiS_ii)
        /*0014*/ 	.word	0x00000000


	//----- nvinfo : EIATTR_MIN_STACK_SIZE
	.align		4
.L_3:
        /*0018*/ 	.byte	0x04, 0x12
        /*001a*/ 	.short	(.L_5 - .L_4)
	.align		4
.L_4:
        /*001c*/ 	.word	index@(_Z11mean_FilterPiS_ii)
        /*0020*/ 	.word	0x00000000
.L_5:


//--------------------- .nv.compat                --------------------------
	.section	.nv.compat,"",@"SHT_CUDA_COMPAT_INFO"
	.align	4
        /*0000*/ 	.byte	0x02, 0x09, 0x00, 0x00, 0x02, 0x02, 0x01, 0x00, 0x02, 0x05, 0x05, 0x00, 0x03, 0x07, 0x01, 0x01
        /*0010*/ 	.byte	0x02, 0x03, 0x00, 0x00, 0x02, 0x06, 0x01, 0x00, 0x04, 0x0b, 0x08, 0x00, 0x09, 0x00, 0x00, 0x00
        /*0020*/ 	.byte	0x00, 0x00, 0x00, 0x00


//--------------------- .nv.info._Z11mean_FilterPiS_ii --------------------------
	.section	.nv.info._Z11mean_FilterPiS_ii,"",@"SHT_CUDA_INFO"
	.sectionflags	@""
	.align	4


	//----- nvinfo : EIATTR_CUDA_API_VERSION
	.align		4
        /*0000*/ 	.byte	0x04, 0x37
        /*0002*/ 	.short	(.L_7 - .L_6)
.L_6:
        /*0004*/ 	.word	0x00000082


	//----- nvinfo : EIATTR_KPARAM_INFO
	.align		4
.L_7:
        /*0008*/ 	.byte	0x04, 0x17
        /*000a*/ 	.short	(.L_9 - .L_8)
.L_8:
        /*000c*/ 	.word	0x00000000
        /*0010*/ 	.short	0x0003
        /*0012*/ 	.short	0x0014
        /*0014*/ 	.byte	0x00, 0xf0, 0x11, 0x00


	//----- nvinfo : EIATTR_KPARAM_INFO
	.align		4
.L_9:
        /*0018*/ 	.byte	0x04, 0x17
        /*001a*/ 	.short	(.L_11 - .L_10)
.L_10:
        /*001c*/ 	.word	0x00000000
        /*0020*/ 	.short	0x0002
        /*0022*/ 	.short	0x0010
        /*0024*/ 	.byte	0x00, 0xf0, 0x11, 0x00


	//----- nvinfo : EIATTR_KPARAM_INFO
	.align		4
.L_11:
        /*0028*/ 	.byte	0x04, 0x17
        /*002a*/ 	.short	(.L_13 - .L_12)
.L_12:
        /*002c*/ 	.word	0x00000000
        /*0030*/ 	.short	0x0001
        /*0032*/ 	.short	0x0008
        /*0034*/ 	.byte	0x00, 0xf5, 0x21, 0x00


	//----- nvinfo : EIATTR_KPARAM_INFO
	.align		4
.L_13:
        /*0038*/ 	.byte	0x04, 0x17
        /*003a*/ 	.short	(.L_15 - .L_14)
.L_14:
        /*003c*/ 	.word	0x00000000
        /*0040*/ 	.short	0x0000
        /*0042*/ 	.short	0x0000
        /*0044*/ 	.byte	0x00, 0xf5, 0x21, 0x00


	//----- nvinfo : EIATTR_SPARSE_MMA_MASK
	.align		4
.L_15:
        /*0048*/ 	.byte	0x03, 0x50
        /*004a*/ 	.short	0x0000


	//----- nvinfo : EIATTR_MAXREG_COUNT
	.align		4
        /*004c*/ 	.byte	0x03, 0x1b
        /*004e*/ 	.short	0x00ff


	//----- nvinfo : EIATTR_MERCURY_ISA_VERSION
	.align		4
        /*0050*/ 	.byte	0x03, 0x5f
        /*0052*/ 	.short	0x0101


	//----- nvinfo : EIATTR_VRC_CTA_INIT_COUNT
	.align		4
        /*0054*/ 	.byte	0x02, 0x4a
	.zero		1
	.zero		1


	//----- nvinfo : EIATTR_EXIT_INSTR_OFFSETS
	.align		4
        /*0058*/ 	.byte	0x04, 0x1c
        /*005a*/ 	.short	(.L_17 - .L_16)


	//   ....[0]....
.L_16:
        /*005c*/ 	.word	0x00000190


	//   ....[1]....
        /*0060*/ 	.word	0x00000a40


	//----- nvinfo : EIATTR_CBANK_PARAM_SIZE
	.align		4
.L_17:
        /*0064*/ 	.byte	0x03, 0x19
        /*0066*/ 	.short	0x0018


	//----- nvinfo : EIATTR_PARAM_CBANK
	.align		4
        /*0068*/ 	.byte	0x04, 0x0a
        /*006a*/ 	.short	(.L_19 - .L_18)
	.align		4
.L_18:
        /*006c*/ 	.word	index@(.nv.constant0._Z11mean_FilterPiS_ii)
        /*0070*/ 	.short	0x0380
        /*0072*/ 	.short	0x0018


	//----- nvinfo : EIATTR_SW_WAR
	.align		4
.L_19:
        /*0074*/ 	.byte	0x04, 0x36
        /*0076*/ 	.short	(.L_21 - .L_20)
.L_20:
        /*0078*/ 	.word	0x00000008
.L_21:


//--------------------- .nv.callgraph             --------------------------
	.section	.nv.callgraph,"",@"SHT_CUDA_CALLGRAPH"
	.align	4
	.sectionentsize	8
	.align		4
        /*0000*/ 	.word	0x00000000
	.align		4
        /*0004*/ 	.word	0xffffffff
	.align		4
        /*0008*/ 	.word	0x00000000
	.align		4
        /*000c*/ 	.word	0xfffffffe
	.align		4
        /*0010*/ 	.word	0x00000000
	.align		4
        /*0014*/ 	.word	0xfffffffd
	.align		4
        /*0018*/ 	.word	0x00000000
	.align		4
        /*001c*/ 	.word	0xfffffffc


//--------------------- .text._Z11mean_FilterPiS_ii --------------------------
	.section	.text._Z11mean_FilterPiS_ii,"ax",@progbits
	.align	128
        .global         _Z11mean_FilterPiS_ii
        .type           _Z11mean_FilterPiS_ii,@function
        .size           _Z11mean_FilterPiS_ii,(.L_x_8 - _Z11mean_FilterPiS_ii)
        .other          _Z11mean_FilterPiS_ii,@"STO_CUDA_ENTRY STV_DEFAULT"
_Z11mean_FilterPiS_ii:
.text._Z11mean_FilterPiS_ii:
[----:B------:R-:W-:Y:S01]  /*0000*/  LDC R1, c[0x0][0x37c] ;  /* 0x0000df00ff017b82 */ /* 0x000fe20000000800 */
[----:B------:R-:W0:Y:S07]  /*0010*/  S2R R3, SR_TID.X ;  /* 0x0000000000037919 */ /* 0x000e2e0000002100 */
[----:B------:R-:W0:Y:S01]  /*0020*/  LDC R0, c[0x0][0x360] ;  /* 0x0000d800ff007b82 */ /* 0x000e220000000800 */
[----:B------:R-:W1:Y:S01]  /*0030*/  LDCU.64 UR4, c[0x0][0x358] ;  /* 0x00006b00ff0477ac */ /* 0x000e620008000a00 */
[----:B------:R-:W2:Y:S06]  /*0040*/  S2R R2, SR_TID.Y ;  /* 0x0000000000027919 */ /* 0x000eac0000002200 */
[----:B------:R-:W0:Y:S08]  /*0050*/  S2UR UR6, SR_CTAID.X ;  /* 0x00000000000679c3 */ /* 0x000e300000002500 */
[----:B------:R-:W2:Y:S08]  /*0060*/  S2UR UR7, SR_CTAID.Y ;  /* 0x00000000000779c3 */ /* 0x000eb00000002600 */
[----:B------:R-:W2:Y:S08]  /*0070*/  LDC R15, c[0x0][0x364] ;  /* 0x0000d900ff0f7b82 */ /* 0x000eb00000000800 */
[----:B------:R-:W3:Y:S01]  /*0080*/  LDC.64 R8, c[0x0][0x390] ;  /* 0x0000e400ff087b82 */ /* 0x000ee20000000a00 */
[----:B0-----:R-:W-:-:S07]  /*0090*/  IMAD R0, R0, UR6, R3 ;  /* 0x0000000600007c24 */ /* 0x001fce000f8e0203 */
[----:B------:R-:W0:Y:S01]  /*00a0*/  LDC.64 R4, c[0x0][0x380] ;  /* 0x0000e000ff047b82 */ /* 0x000e220000000a00 */
[----:B--2---:R-:W-:-:S07]  /*00b0*/  IMAD R15, R15, UR7, R2 ;  /* 0x000000070f0f7c24 */ /* 0x004fce000f8e0202 */
[----:B------:R-:W2:Y:S01]  /*00c0*/  LDC.64 R2, c[0x0][0x388] ;  /* 0x0000e200ff027b82 */ /* 0x000ea20000000a00 */
[----:B---3--:R-:W-:-:S04]  /*00d0*/  IMAD R13, R15, R9, R0 ;  /* 0x000000090f0d7224 */ /* 0x008fc800078e0200 */
[----:B0-----:R-:W-:-:S06]  /*00e0*/  IMAD.WIDE R4, R13, 0x4, R4 ;  /* 0x000000040d047825 */ /* 0x001fcc00078e0204 */
[----:B-1----:R-:W3:Y:S01]  /*00f0*/  LDG.E R5, desc[UR4][R4.64] ;  /* 0x0000000404057981 */ /* 0x002ee2000c1e1900 */
[----:B------:R-:W-:Y:S02]  /*0100*/  LEA.HI R14, R8, R8, RZ, 0x1 ;  /* 0x00000008080e7211 */ /* 0x000fe400078f08ff */
[----:B------:R-:W-:Y:S01]  /*0110*/  VIMNMX R7, PT, PT, R0, R15, !PT ;  /* 0x0000000f00077248 */ /* 0x000fe20007fe0100 */
[----:B--2---:R-:W-:Y:S01]  /*0120*/  IMAD.WIDE R2, R13, 0x4, R2 ;  /* 0x000000040d027825 */ /* 0x004fe200078e0202 */
[----:B------:R-:W-:-:S05]  /*0130*/  SHF.R.S32.HI R14, RZ, 0x1, R14 ;  /* 0x00000001ff0e7819 */ /* 0x000fca000001140e */
[----:B------:R-:W-:-:S05]  /*0140*/  IMAD.IADD R6, R9, 0x1, -R14 ;  /* 0x0000000109067824 */ /* 0x000fca00078e0a0e */
[----:B------:R-:W-:Y:S02]  /*0150*/  ISETP.GE.AND P0, PT, R7, R6, PT ;  /* 0x000000060700720c */ /* 0x000fe40003f06270 */
[----:B------:R-:W-:-:S04]  /*0160*/  VIMNMX R7, PT, PT, R0, R15, PT ;  /* 0x0000000f00077248 */ /* 0x000fc80003fe0100 */
[----:B------:R-:W-:Y:S01]  /*0170*/  ISETP.LT.OR P0, PT, R7, R14, P0 ;  /* 0x0000000e0700720c */ /* 0x000fe20000701670 */
[----:B---3--:R0:W-:-:S12]  /*0180*/  STG.E desc[UR4][R2.64], R5 ;  /* 0x0000000502007986 */ /* 0x0081d8000c101904 */
[----:B------:R-:W-:Y:S05]  /*0190*/  @P0 EXIT ;  /* 0x000000000000094d */ /* 0x000fea0003800000 */
[----:B------:R-:W-:Y:S01]  /*01a0*/  ISETP.GE.AND P0, PT, R8, -0x1, PT ;  /* 0xffffffff0800780c */ /* 0x000fe20003f06270 */
[----:B------:R-:W-:-:S12]  /*01b0*/  IMAD.MOV.U32 R12, RZ, RZ, RZ ;  /* 0x000000ffff0c7224 */ /* 0x000fd800078e00ff */
[----:B------:R-:W-:Y:S05]  /*01c0*/  @!P0 BRA `(.L_x_0) ;  /* 0x0000000400a88947 */ /* 0x000fea0003800000 */
[----:B------:R-:W-:Y:S01]  /*01d0*/  IABS R11, R14 ;  /* 0x0000000e000b7213 */ /* 0x000fe20000000000 */
[--C-:B------:R-:W-:Y:S02]  /*01e0*/  IMAD.MOV R10, RZ, RZ, -R14.reuse ;  /* 0x000000ffff0a7224 */ /* 0x100fe400078e0a0e */
[----:B------:R-:W-:Y:S02]  /*01f0*/  IMAD.IADD R9, R0, 0x1, -R14 ;  /* 0x0000000100097824 */ /* 0x000fe400078e0a0e */
[----:B------:R-:W-:Y:S01]  /*0200*/  IMAD.IADD R11, R14, 0x1, R11 ;  /* 0x000000010e0b7824 */ /* 0x000fe200078e020b */
[----:B------:R-:W-:Y:S01]  /*0210*/  MOV R8, R10 ;  /* 0x0000000a00087202 */ /* 0x000fe20000000f00 */
[----:B------:R-:W-:Y:S02]  /*0220*/  IMAD.MOV.U32 R12, RZ, RZ, RZ ;  /* 0x000000ffff0c7224 */ /* 0x000fe400078e00ff */
[----:B------:R-:W-:-:S05]  /*0230*/  VIADD R7, R11, 0x1 ;  /* 0x000000010b077836 */ /* 0x000fca0000000000 */
[C---:B------:R-:W-:Y:S02]  /*0240*/  LOP3.LUT R17, R7.reuse, 0xf, RZ, 0xc0, !PT ;  /* 0x0000000f07117812 */ /* 0x040fe400078ec0ff */
[C---:B------:R-:W-:Y:S02]  /*0250*/  LOP3.LUT R16, R7.reuse, 0x7, RZ, 0xc0, !PT ;  /* 0x0000000707107812 */ /* 0x040fe400078ec0ff */
[----:B------:R-:W-:Y:S01]  /*0260*/  LOP3.LUT R6, R7, 0xfffffff0, RZ, 0xc0, !PT ;  /* 0xfffffff007067812 */ /* 0x000fe200078ec0ff */
[----:B------:R-:W-:Y:S01]  /*0270*/  VIADD R4, R17, 0xffffffff ;  /* 0xffffffff11047836 */ /* 0x000fe20000000000 */
[----:B------:R-:W-:Y:S01]  /*0280*/  LOP3.LUT R7, R7, 0x3, RZ, 0xc0, !PT ;  /* 0x0000000307077812 */ /* 0x000fe200078ec0ff */
[----:B0-----:R-:W-:Y:S02]  /*0290*/  VIADD R5, R16, 0xffffffff ;  /* 0xffffffff10057836 */ /* 0x001fe40000000000 */
[----:B------:R-:W-:Y:S01]  /*02a0*/  IMAD.MOV R6, RZ, RZ, -R6 ;  /* 0x000000ffff067224 */ /* 0x000fe200078e0a06 */
[----:B------:R-:W-:-:S02]  /*02b0*/  ISETP.GE.U32.AND P0, PT, R4, 0x7, PT ;  /* 0x000000070400780c */ /* 0x000fc40003f06070 */
[----:B------:R-:W-:-:S13]  /*02c0*/  ISETP.GE.U32.AND P1, PT, R5, 0x3, PT ;  /* 0x000000030500780c */ /* 0x000fda0003f26070 */
.L_x_6:
[----:B------:R-:W-:Y:S01]  /*02d0*/  ISETP.GE.U32.AND P3, PT, R11, 0xf, PT ;  /* 0x0000000f0b00780c */ /* 0x000fe20003f66070 */
[----:B------:R-:W0:Y:S01]  /*02e0*/  LDCU UR6, c[0x0][0x394] ;  /* 0x00007280ff0677ac */ /* 0x000e220008000800 */
[----:B------:R-:W-:Y:S01]  /*02f0*/  ISETP.NE.AND P2, PT, R17, RZ, PT ;  /* 0x000000ff1100720c */ /* 0x000fe20003f45270 */
[----:B------:R-:W-:-:S10]  /*0300*/  IMAD.MOV.U32 R0, RZ, RZ, R10 ;  /* 0x000000ffff007224 */ /* 0x000fd400078e000a */
[----:B------:R-:W-:Y:S05]  /*0310*/  @!P3 BRA `(.L_x_1) ;  /* 0x00000000008cb947 */ /* 0x000fea0003800000 */
[----:B------:R-:W-:Y:S02]  /*0320*/  IMAD.IADD R4, R15, 0x1, R8 ;  /* 0x000000010f047824 */ /* 0x000fe400078e0208 */
[----:B------:R-:W-:Y:S02]  /*0330*/  IMAD.MOV.U32 R18, RZ, RZ, R6 ;  /* 0x000000ffff127224 */ /* 0x000fe400078e0006 */
[----:B------:R-:W-:Y:S02]  /*0340*/  IMAD.MOV.U32 R0, RZ, RZ, R10 ;  /* 0x000000ffff007224 */ /* 0x000fe400078e000a */
[----:B0-----:R-:W-:-:S07]  /*0350*/  IMAD R19, R4, UR6, R9 ;  /* 0x0000000604137c24 */ /* 0x001fce000f8e0209 */
.L_x_2:
[----:B------:R-:W0:Y:S02]  /*0360*/  LDC.64 R4, c[0x0][0x380] ;  /* 0x0000e000ff047b82 */ /* 0x000e240000000a00 */
[----:B0-----:R-:W-:-:S05]  /*0370*/  IMAD.WIDE R4, R19, 0x4, R4 ;  /* 0x0000000413047825 */ /* 0x001fca00078e0204 */
[----:B------:R-:W2:Y:S04]  /*0380*/  LDG.E R23, desc[UR4][R4.64] ;  /* 0x0000000404177981 */ /* 0x000ea8000c1e1900 */
[----:B------:R-:W2:Y:S04]  /*0390*/  LDG.E R22, desc[UR4][R4.64+0x4] ;  /* 0x0000040404167981 */ /* 0x000ea8000c1e1900 */
[----:B------:R-:W3:Y:S04]  /*03a0*/  LDG.E R25, desc[UR4][R4.64+0x8] ;  /* 0x0000080404197981 */ /* 0x000ee8000c1e1900 */
[----:B------:R-:W3:Y:S04]  /*03b0*/  LDG.E R24, desc[UR4][R4.64+0xc] ;  /* 0x00000c0404187981 */ /* 0x000ee8000c1e1900 */
[----:B------:R-:W4:Y:S04]  /*03c0*/  LDG.E R20, desc[UR4][R4.64+0x10] ;  /* 0x0000100404147981 */ /* 0x000f28000c1e1900 */
[----:B------:R-:W4:Y:S04]  /*03d0*/  LDG.E R21, desc[UR4][R4.64+0x14] ;  /* 0x0000140404157981 */ /* 0x000f28000c1e1900 */
[----:B------:R-:W5:Y:S04]  /*03e0*/  LDG.E R27, desc[UR4][R4.64+0x30] ;  /* 0x00003004041b7981 */ /* 0x000f68000c1e1900 */
[----:B------:R-:W5:Y:S01]  /*03f0*/  LDG.E R26, desc[UR4][R4.64+0x3c] ;  /* 0x00003c04041a7981 */ /* 0x000f62000c1e1900 */
[----:B--2---:R-:W-:-:S03]  /*0400*/  IADD3 R22, PT, PT, R22, R23, R12 ;  /* 0x0000001716167210 */ /* 0x004fc60007ffe00c */
[----:B------:R-:W2:Y:S04]  /*0410*/  LDG.E R12, desc[UR4][R4.64+0x18] ;  /* 0x00001804040c7981 */ /* 0x000ea8000c1e1900 */
[----:B------:R-:W2:Y:S01]  /*0420*/  LDG.E R23, desc[UR4][R4.64+0x1c] ;  /* 0x00001c0404177981 */ /* 0x000ea2000c1e1900 */
[----:B---3--:R-:W-:-:S03]  /*0430*/  IADD3 R24, PT, PT, R24, R25, R22 ;  /* 0x0000001918187210 */ /* 0x008fc60007ffe016 */
[----:B------:R-:W3:Y:S04]  /*0440*/  LDG.E R22, desc[UR4][R4.64+0x20] ;  /* 0x0000200404167981 */ /* 0x000ee8000c1e1900 */
[----:B------:R-:W3:Y:S01]  /*0450*/  LDG.E R25, desc[UR4][R4.64+0x24] ;  /* 0x0000240404197981 */ /* 0x000ee2000c1e1900 */
[----:B----4-:R-:W-:-:S03]  /*0460*/  IADD3 R24, PT, PT, R21, R20, R24 ;  /* 0x0000001415187210 */ /* 0x010fc60007ffe018 */
[----:B------:R-:W4:Y:S04]  /*0470*/  LDG.E R21, desc[UR4][R4.64+0x28] ;  /* 0x0000280404157981 */ /* 0x000f28000c1e1900 */
[----:B------:R-:W4:Y:S01]  /*0480*/  LDG.E R20, desc[UR4][R4.64+0x2c] ;  /* 0x00002c0404147981 */ /* 0x000f22000c1e1900 */
[----:B--2---:R-:W-:-:S03]  /*0490*/  IADD3 R23, PT, PT, R23, R12, R24 ;  /* 0x0000000c17177210 */ /* 0x004fc60007ffe018 */
[----:B------:R-:W5:Y:S04]  /*04a0*/  LDG.E R24, desc[UR4][R4.64+0x34] ;  /* 0x0000340404187981 */ /* 0x000f68000c1e1900 */
[----:B------:R-:W2:Y:S01]  /*04b0*/  LDG.E R12, desc[UR4][R4.64+0x38] ;  /* 0x00003804040c7981 */ /* 0x000ea2000c1e1900 */
[----:B------:R-:W-:Y:S01]  /*04c0*/  VIADD R18, R18, 0x10 ;  /* 0x0000001012127836 */ /* 0x000fe20000000000 */
[----:B---3--:R-:W-:-:S04]  /*04d0*/  IADD3 R22, PT, PT, R25, R22, R23 ;  /* 0x0000001619167210 */ /* 0x008fc80007ffe017 */
[----:B------:R-:W-:Y:S02]  /*04e0*/  ISETP.NE.AND P3, PT, R18, RZ, PT ;  /* 0x000000ff1200720c */ /* 0x000fe40003f65270 */
[----:B----4-:R-:W-:Y:S01]  /*04f0*/  IADD3 R20, PT, PT, R20, R21, R22 ;  /* 0x0000001514147210 */ /* 0x010fe20007ffe016 */
[----:B------:R-:W-:Y:S01]  /*0500*/  VIADD R0, R0, 0x10 ;  /* 0x0000001000007836 */ /* 0x000fe20000000000 */
[----:B------:R-:W-:Y:S02]  /*0510*/  IADD3 R19, PT, PT, R19, 0x10, RZ ;  /* 0x0000001013137810 */ /* 0x000fe40007ffe0ff */
[----:B-----5:R-:W-:-:S04]  /*0520*/  IADD3 R27, PT, PT, R24, R27, R20 ;  /* 0x0000001b181b7210 */ /* 0x020fc80007ffe014 */
[----:B--2---:R-:W-:-:S03]  /*0530*/  IADD3 R12, PT, PT, R26, R12, R27 ;  /* 0x0000000c1a0c7210 */ /* 0x004fc60007ffe01b */
[----:B------:R-:W-:Y:S05]  /*0540*/  @P3 BRA `(.L_x_2) ;  /* 0xfffffffc00843947 */ /* 0x000fea000383ffff */
.L_x_1:
[----:B0-----:R-:W-:Y:S01]  /*0550*/  IMAD R19, R8, UR6, R13 ;  /* 0x0000000608137c24 */ /* 0x001fe2000f8e020d */
[----:B------:R-:W-:Y:S06]  /*0560*/  @!P2 BRA `(.L_x_3) ;  /* 0x0000000000b0a947 */ /* 0x000fec0003800000 */
[----:B------:R-:W-:Y:S01]  /*0570*/  ISETP.NE.AND P2, PT, R16, RZ, PT ;  /* 0x000000ff1000720c */ /* 0x000fe20003f45270 */
[----:B------:R-:W-:-:S12]  /*0580*/  @!P0 BRA `(.L_x_4) ;  /* 0x0000000000408947 */ /* 0x000fd80003800000 */
[----:B------:R-:W0:Y:S01]  /*0590*/  LDC.64 R4, c[0x0][0x380] ;  /* 0x0000e000ff047b82 */ /* 0x000e220000000a00 */
[----:B------:R-:W-:-:S04]  /*05a0*/  IMAD.IADD R21, R19, 0x1, R0 ;  /* 0x0000000113157824 */ /* 0x000fc800078e0200 */
        /* <DEDUP_REMOVED lines=9> */
[----:B------:R-:W-:Y:S01]  /*0640*/  VIADD R0, R0, 0x8 ;  /* 0x0000000800007836 */ /* 0x000fe20000000000 */
[----:B--2---:R-:W-:-:S04]  /*0650*/  IADD3 R18, PT, PT, R18, R21, R12 ;  /* 0x0000001512127210 */ /* 0x004fc80007ffe00c */
[----:B---3--:R-:W-:-:S04]  /*0660*/  IADD3 R18, PT, PT, R20, R23, R18 ;  /* 0x0000001714127210 */ /* 0x008fc80007ffe012 */
[----:B----4-:R-:W-:-:S04]  /*0670*/  IADD3 R18, PT, PT, R22, R25, R18 ;  /* 0x0000001916127210 */ /* 0x010fc80007ffe012 */
[----:B-----5:R-:W-:-:S07]  /*0680*/  IADD3 R12, PT, PT, R24, R27, R18 ;  /* 0x0000001b180c7210 */ /* 0x020fce0007ffe012 */
.L_x_4:
[----:B------:R-:W-:Y:S05]  /*0690*/  @!P2 BRA `(.L_x_3) ;  /* 0x000000000064a947 */ /* 0x000fea0003800000 */
        /* <DEDUP_REMOVED lines=8> */
[----:B------:R-:W3:Y:S01]  /*0720*/  LDG.E R20, desc[UR4][R4.64+0xc] ;  /* 0x00000c0404147981 */ /* 0x000ee2000c1e1900 */
[----:B------:R-:W-:Y:S01]  /*0730*/  VIADD R0, R0, 0x4 ;  /* 0x0000000400007836 */ /* 0x000fe20000000000 */
[----:B--2---:R-:W-:-:S04]  /*0740*/  IADD3 R12, PT, PT, R18, R21, R12 ;  /* 0x00000015120c7210 */ /* 0x004fc80007ffe00c */
[----:B---3--:R-:W-:-:S07]  /*0750*/  IADD3 R12, PT, PT, R20, R23, R12 ;  /* 0x00000017140c7210 */ /* 0x008fce0007ffe00c */
.L_x_5:
[----:B------:R-:W-:Y:S05]  /*0760*/  @!P2 BRA `(.L_x_3) ;  /* 0x000000000030a947 */ /* 0x000fea0003800000 */
[----:B------:R-:W0:Y:S01]  /*0770*/  LDC.64 R4, c[0x0][0x380] ;  /* 0x0000e000ff047b82 */ /* 0x000e220000000a00 */
[----:B------:R-:W-:-:S04]  /*0780*/  IMAD.IADD R19, R19, 0x1, R0 ;  /* 0x0000000113137824 */ /* 0x000fc800078e0200 */
[----:B0-----:R-:W-:-:S05]  /*0790*/  IMAD.WIDE R4, R19, 0x4, R4 ;  /* 0x0000000413047825 */ /* 0x001fca00078e0204 */
[----:B------:R-:W2:Y:S01]  /*07a0*/  LDG.E R19, desc[UR4][R4.64] ;  /* 0x0000000404137981 */ /* 0x000ea2000c1e1900 */
[----:B------:R-:W-:Y:S01]  /*07b0*/  ISETP.NE.AND P2, PT, R7, 0x1, PT ;  /* 0x000000010700780c */ /* 0x000fe20003f45270 */
[----:B--2---:R-:W-:-:S12]  /*07c0*/  IMAD.IADD R12, R12, 0x1, R19 ;  /* 0x000000010c0c7824 */ /* 0x004fd800078e0213 */
[----:B------:R-:W-:Y:S05]  /*07d0*/  @!P2 BRA `(.L_x_3) ;  /* 0x000000000014a947 */ /* 0x000fea0003800000 */
[----:B------:R-:W-:Y:S01]  /*07e0*/  ISETP.NE.AND P2, PT, R7, 0x2, PT ;  /* 0x000000020700780c */ /* 0x000fe20003f45270 */
[----:B------:R-:W2:-:S12]  /*07f0*/  LDG.E R19, desc[UR4][R4.64+0x4] ;  /* 0x0000040404137981 */ /* 0x000e98000c1e1900 */
[----:B------:R-:W3:Y:S01]  /*0800*/  @P2 LDG.E R21, desc[UR4][R4.64+0x8] ;  /* 0x0000080404152981 */ /* 0x000ee2000c1e1900 */
[----:B--2---:R-:W-:-:S05]  /*0810*/  IADD3 R12, PT, PT, R12, R19, RZ ;  /* 0x000000130c0c7210 */ /* 0x004fca0007ffe0ff */
[----:B---3--:R-:W-:-:S07]  /*0820*/  @P2 IMAD.IADD R12, R12, 0x1, R21 ;  /* 0x000000010c0c2824 */ /* 0x008fce00078e0215 */
.L_x_3:
[----:B------:R-:W-:-:S04]  /*0830*/  IABS R5, R14 ;  /* 0x0000000e00057213 */ /* 0x000fc80000000000 */
[C---:B------:R-:W-:Y:S01]  /*0840*/  ISETP.NE.AND P2, PT, R8.reuse, R5, PT ;  /* 0x000000050800720c */ /* 0x040fe20003f45270 */
[----:B------:R-:W-:-:S12]  /*0850*/  VIADD R8, R8, 0x1 ;  /* 0x0000000108087836 */ /* 0x000fd80000000000 */
[----:B------:R-:W-:Y:S05]  /*0860*/  @P2 BRA `(.L_x_6) ;  /* 0xfffffff800982947 */ /* 0x000fea000383ffff */
.L_x_0:
[----:B------:R-:W-:Y:S01]  /*0870*/  IMAD.SHL.U32 R14, R14, 0x2, RZ ;  /* 0x000000020e0e7824 */ /* 0x000fe200078e00ff */
[----:B------:R-:W-:-:S03]  /*0880*/  IABS R8, R12 ;  /* 0x0000000c00087213 */ /* 0x000fc60000000000 */
[----:B0-----:R-:W-:-:S05]  /*0890*/  IMAD R5, R14, R14, R14 ;  /* 0x0000000e0e057224 */ /* 0x001fca00078e020e */
[----:B------:R-:W-:-:S04]  /*08a0*/  IADD3 R7, PT, PT, R14, 0x1, R5 ;  /* 0x000000010e077810 */ /* 0x000fc80007ffe005 */
[-C--:B------:R-:W-:Y:S02]  /*08b0*/  IABS R9, R7.reuse ;  /* 0x0000000700097213 */ /* 0x080fe40000000000 */
[-C--:B------:R-:W-:Y:S02]  /*08c0*/  IABS R10, R7.reuse ;  /* 0x00000007000a7213 */ /* 0x080fe40000000000 */
[----:B------:R-:W0:Y:S01]  /*08d0*/  I2F.RP R0, R9 ;  /* 0x0000000900007306 */ /* 0x000e220000209400 */
[----:B------:R-:W-:-:S04]  /*08e0*/  LOP3.LUT R12, R12, R7, RZ, 0x3c, !PT ;  /* 0x000000070c0c7212 */ /* 0x000fc800078e3cff */
[----:B------:R-:W-:-:S03]  /*08f0*/  ISETP.GE.AND P2, PT, R12, RZ, PT ;  /* 0x000000ff0c00720c */ /* 0x000fc60003f46270 */
[----:B0-----:R-:W0:Y:S02]  /*0900*/  MUFU.RCP R0, R0 ;  /* 0x0000000000007308 */ /* 0x001e240000001000 */
[----:B0-----:R-:W-:Y:S02]  /*0910*/  VIADD R4, R0, 0xffffffe ;  /* 0x0ffffffe00047836 */ /* 0x001fe40000000000 */
[----:B------:R-:W-:-:S04]  /*0920*/  IMAD.MOV R0, RZ, RZ, -R10 ;  /* 0x000000ffff007224 */ /* 0x000fc800078e0a0a */
[----:B------:R0:W1:Y:S02]  /*0930*/  F2I.FTZ.U32.TRUNC.NTZ R5, R4 ;  /* 0x0000000400057305 */ /* 0x000064000021f000 */
[----:B0-----:R-:W-:Y:S02]  /*0940*/  HFMA2 R4, -RZ, RZ, 0, 0 ;  /* 0x00000000ff047431 */ /* 0x001fe400000001ff */
[----:B-1----:R-:W-:-:S04]  /*0950*/  IMAD.MOV R6, RZ, RZ, -R5 ;  /* 0x000000ffff067224 */ /* 0x002fc800078e0a05 */
[----:B------:R-:W-:Y:S02]  /*0960*/  IMAD R11, R6, R9, RZ ;  /* 0x00000009060b7224 */ /* 0x000fe400078e02ff */
[----:B------:R-:W-:Y:S02]  /*0970*/  IMAD.MOV.U32 R6, RZ, RZ, R8 ;  /* 0x000000ffff067224 */ /* 0x000fe400078e0008 */
[----:B------:R-:W-:-:S06]  /*0980*/  IMAD.HI.U32 R5, R5, R11, R4 ;  /* 0x0000000b05057227 */ /* 0x000fcc00078e0004 */
[----:B------:R-:W-:-:S04]  /*0990*/  IMAD.HI.U32 R5, R5, R6, RZ ;  /* 0x0000000605057227 */ /* 0x000fc800078e00ff */
[----:B------:R-:W-:-:S05]  /*09a0*/  IMAD R0, R5, R0, R6 ;  /* 0x0000000005007224 */ /* 0x000fca00078e0206 */
[----:B------:R-:W-:-:S13]  /*09b0*/  ISETP.GT.U32.AND P1, PT, R9, R0, PT ;  /* 0x000000000900720c */ /* 0x000fda0003f24070 */
[----:B------:R-:W-:Y:S02]  /*09c0*/  @!P1 IMAD.IADD R0, R0, 0x1, -R9 ;  /* 0x0000000100009824 */ /* 0x000fe400078e0a09 */
[----:B------:R-:W-:Y:S01]  /*09d0*/  @!P1 VIADD R5, R5, 0x1 ;  /* 0x0000000105059836 */ /* 0x000fe20000000000 */
[----:B------:R-:W-:Y:S02]  /*09e0*/  ISETP.NE.AND P1, PT, R7, RZ, PT ;  /* 0x000000ff0700720c */ /* 0x000fe40003f25270 */
[----:B------:R-:W-:-:S13]  /*09f0*/  ISETP.GE.U32.AND P0, PT, R0, R9, PT ;  /* 0x000000090000720c */ /* 0x000fda0003f06070 */
[----:B------:R-:W-:-:S04]  /*0a00*/  @P0 VIADD R5, R5, 0x1 ;  /* 0x0000000105050836 */ /* 0x000fc80000000000 */
[----:B------:R-:W-:Y:S01]  /*0a10*/  @!P2 IMAD.MOV R5, RZ, RZ, -R5 ;  /* 0x000000ffff05a224 */ /* 0x000fe200078e0a05 */
[----:B------:R-:W-:-:S05]  /*0a20*/  @!P1 LOP3.LUT R5, RZ, R7, RZ, 0x33, !PT ;  /* 0x00000007ff059212 */ /* 0x000fca00078e33ff */
[----:B------:R-:W-:Y:S01]  /*0a30*/  STG.E desc[UR4][R2.64], R5 ;  /* 0x0000000502007986 */ /* 0x000fe2000c101904 */
[----:B------:R-:W-:Y:S05]  /*0a40*/  EXIT ;  /* 0x000000000000794d */ /* 0x000fea0003800000 */
.L_x_7:
[----:B------:R-:W-:-:S00]  /*0a50*/  BRA `(.L_x_7) ;  /* 0xfffffffc00fc7947 */ /* 0x000fc0000383ffff */
[----:B------:R-:W-:-:S00]  /*0a60*/  NOP ;  /* 0x0000000000007918 */ /* 0x000fc00000000000 */
        /* <DEDUP_REMOVED lines=9> */
.L_x_8:


//--------------------- .nv.shared.reserved.0     --------------------------
	.section	.nv.shared.reserved.0,"aw",@nobits
	.weak		__nv_reservedSMEM_offset_0_alias
	.size		__nv_reservedSMEM_offset_0_alias, 0, 64
	.other		__nv_reservedSMEM_offset_0_alias,@"STO_CUDA_RESERVED_SHARED STV_DEFAULT"
__nv_reservedSMEM_offset_0_alias:
	.zero		0
	.zero		64


//--------------------- .nv.constant0._Z11mean_FilterPiS_ii --------------------------
	.section	.nv.constant0._Z11mean_FilterPiS_ii,"a",@progbits
	.sectionflags	@""
	.align	4
.nv.constant0._Z11mean_FilterPiS_ii:
	.zero		920


//--------------------- SYMBOLS --------------------------

	.type		.nv.reservedSmem.offset0,@object
	.size		.nv.reservedSmem.offset0,0x4
